//
// Generated by NVIDIA NVVM Compiler
//
// Compiler Build ID: CL-36424714
// Cuda compilation tools, release 13.0, V13.0.88
// Based on NVVM 20.0.0
//

.version 9.0
.target sm_100
.address_size 64

	// .globl	_Z20kernelElementWiseMaxPiS_S_

.visible .entry _Z20kernelElementWiseMaxPiS_S_(
	.param .u64 .ptr .align 1 _Z20kernelElementWiseMaxPiS_S__param_0,
	.param .u64 .ptr .align 1 _Z20kernelElementWiseMaxPiS_S__param_1,
	.param .u64 .ptr .align 1 _Z20kernelElementWiseMaxPiS_S__param_2
)
{
	.reg .pred 	%p<3>;
	.reg .b32 	%r<7>;
	.reg .b64 	%rd<14>;

	ld.param.u64 	%rd2, [_Z20kernelElementWiseMaxPiS_S__param_0];
	ld.param.u64 	%rd3, [_Z20kernelElementWiseMaxPiS_S__param_1];
	ld.param.u64 	%rd4, [_Z20kernelElementWiseMaxPiS_S__param_2];
	cvta.to.global.u64 	%rd1, %rd4;
	mov.u32 	%r4, %tid.x;
	mov.u32 	%r5, %ctaid.x;
	mov.u32 	%r6, %ntid.x;
	mad.lo.s32 	%r1, %r5, %r6, %r4;
	setp.gt.s32 	%p1, %r1, 1099;
	@%p1 bra 	$L__BB0_4;
	cvta.to.global.u64 	%rd5, %rd2;
	cvta.to.global.u64 	%rd6, %rd3;
	mul.wide.s32 	%rd7, %r1, 4;
	add.s64 	%rd8, %rd5, %rd7;
	ld.global.u32 	%r2, [%rd8];
	add.s64 	%rd9, %rd6, %rd7;
	ld.global.u32 	%r3, [%rd9];
	setp.le.s32 	%p2, %r2, %r3;
	@%p2 bra 	$L__BB0_3;
	add.s64 	%rd13, %rd1, %rd7;
	st.global.u32 	[%rd13], %r2;
	bra.uni 	$L__BB0_4;
$L__BB0_3:
	add.s64 	%rd11, %rd1, %rd7;
	st.global.u32 	[%rd11], %r3;
$L__BB0_4:
	ret;

}


// ===== COMPILED SASS (sm_100) =====

	.target	sm_100

	.elftype	@"ET_EXEC"


//--------------------- .note.nv.tkinfo           --------------------------
	.section	.note.nv.tkinfo,"",@"SHT_NOTE"
	.sectionflags	@"SHF_NOTE_NV_TKINFO"
	.tkinfo
        /*0018*/ 	.word	0x00000002
        /*0030*/ 	.string	""
        /*0030*/ 	.string	"ptxas"
        /*0030*/ 	.string	"Cuda compilation tools, release 13.0, V13.0.88"
        /*0030*/ 	.string	"Build cuda_13.0.r13.0/compiler.36424714_0"
        /*0030*/ 	.string	"-arch sm_100 -m 64 "



//--------------------- .note.nv.cuinfo           --------------------------
	.section	.note.nv.cuinfo,"",@"SHT_NOTE"
	.sectionflags	@"SHF_NOTE_NV_CUINFO"
        /*0018*/ 	.short	0x0002
        /*001a*/ 	.short	0x0064
        /*001c*/ 	.short	0x0082
	.zero		2


//--------------------- .nv.info                  --------------------------
	.section	.nv.info,"",@"SHT_CUDA_INFO"
	.align	4


	//----- nvinfo : EIATTR_REGCOUNT
	.align		4
        /*0000*/ 	.byte	0x04, 0x2f
        /*0002*/ 	.short	(.L_1 - .L_0)
	.align		4
.L_0:
        /*0004*/ 	.word	index@(_Z20kernelElementWiseMaxPiS_S_)
        /*0008*/ 	.word	0x0000000c


	//----- nvinfo : EIATTR_FRAME_SIZE
	.align		4
.L_1:
        /*000c*/ 	.byte	0x04, 0x11
        /*000e*/ 	.short	(.L_3 - .L_2)
	.align		4
.L_2:
        /*0010*/ 	.word	index@(_Z20kernelElementWiseMaxPiS_S_)
        /*0014*/ 	.word	0x00000000


	//----- nvinfo : EIATTR_MIN_STACK_SIZE
	.align		4
.L_3:
        /*0018*/ 	.byte	0x04, 0x12
        /*001a*/ 	.short	(.L_5 - .L_4)
	.align		4
.L_4:
        /*001c*/ 	.word	index@(_Z20kernelElementWiseMaxPiS_S_)
        /*0020*/ 	.word	0x00000000
.L_5:


//--------------------- .nv.compat                --------------------------
	.section	.nv.compat,"",@"SHT_CUDA_COMPAT_INFO"
	.align	4
        /*0000*/ 	.byte	0x02, 0x09, 0x00, 0x00, 0x02, 0x02, 0x01, 0x00, 0x02, 0x05, 0x05, 0x00, 0x03, 0x07, 0x01, 0x01
        /*0010*/ 	.byte	0x02, 0x03, 0x00, 0x00, 0x02, 0x06, 0x01, 0x00, 0x04, 0x0b, 0x08, 0x00, 0x09, 0x00, 0x00, 0x00
        /*0020*/ 	.byte	0x00, 0x00, 0x00, 0x00


//--------------------- .nv.info._Z20kernelElementWiseMaxPiS_S_ --------------------------
	.section	.nv.info._Z20kernelElementWiseMaxPiS_S_,"",@"SHT_CUDA_INFO"
	.sectionflags	@""
	.align	4


	//----- nvinfo : EIATTR_CUDA_API_VERSION
	.align		4
        /*0000*/ 	.byte	0x04, 0x37
        /*0002*/ 	.short	(.L_7 - .L_6)
.L_6:
        /*0004*/ 	.word	0x00000082


	//----- nvinfo : EIATTR_KPARAM_INFO
	.align		4
.L_7:
        /*0008*/ 	.byte	0x04, 0x17
        /*000a*/ 	.short	(.L_9 - .L_8)
.L_8:
        /*000c*/ 	.word	0x00000000
        /*0010*/ 	.short	0x0002
        /*0012*/ 	.short	0x0010
        /*0014*/ 	.byte	0x00, 0xf5, 0x21, 0x00


	//----- nvinfo : EIATTR_KPARAM_INFO
	.align		4
.L_9:
        /*0018*/ 	.byte	0x04, 0x17
        /*001a*/ 	.short	(.L_11 - .L_10)
.L_10:
        /*001c*/ 	.word	0x00000000
        /*0020*/ 	.short	0x0001
        /*0022*/ 	.short	0x0008
        /*0024*/ 	.byte	0x00, 0xf5, 0x21, 0x00


	//----- nvinfo : EIATTR_KPARAM_INFO
	.align		4
.L_11:
        /*0028*/ 	.byte	0x04, 0x17
        /*002a*/ 	.short	(.L_13 - .L_12)
.L_12:
        /*002c*/ 	.word	0x00000000
        /*0030*/ 	.short	0x0000
        /*0032*/ 	.short	0x0000
        /*0034*/ 	.byte	0x00, 0xf5, 0x21, 0x00


	//----- nvinfo : EIATTR_SPARSE_MMA_MASK
	.align		4
.L_13:
        /*0038*/ 	.byte	0x03, 0x50
        /*003a*/ 	.short	0x0000


	//----- nvinfo : EIATTR_MAXREG_COUNT
	.align		4
        /*003c*/ 	.byte	0x03, 0x1b
        /*003e*/ 	.short	0x00ff


	//----- nvinfo : EIATTR_MERCURY_ISA_VERSION
	.align		4
        /*0040*/ 	.byte	0x03, 0x5f
        /*0042*/ 	.short	0x0101


	//----- nvinfo : EIATTR_VRC_CTA_INIT_COUNT
	.align		4
        /*0044*/ 	.byte	0x02, 0x4a
	.zero		1
	.zero		1


	//----- nvinfo : EIATTR_EXIT_INSTR_OFFSETS
	.align		4
        /*0048*/ 	.byte	0x04, 0x1c
        /*004a*/ 	.short	(.L_15 - .L_14)


	//   ....[0]....
.L_14:
        /*004c*/ 	.word	0x00000060


	//   ....[1]....
        /*0050*/ 	.word	0x00000120


	//   ....[2]....
        /*0054*/ 	.word	0x00000160


	//----- nvinfo : EIATTR_CBANK_PARAM_SIZE
	.align		4
.L_15:
        /*0058*/ 	.byte	0x03, 0x19
        /*005a*/ 	.short	0x0018


	//----- nvinfo : EIATTR_PARAM_CBANK
	.align		4
        /*005c*/ 	.byte	0x04, 0x0a
        /*005e*/ 	.short	(.L_17 - .L_16)
	.align		4
.L_16:
        /*0060*/ 	.word	index@(.nv.constant0._Z20kernelElementWiseMaxPiS_S_)
        /*0064*/ 	.short	0x0380
        /*0066*/ 	.short	0x0018


	//----- nvinfo : EIATTR_SW_WAR
	.align		4
.L_17:
        /*0068*/ 	.byte	0x04, 0x36
        /*006a*/ 	.short	(.L_19 - .L_18)
.L_18:
        /*006c*/ 	.word	0x00000008
.L_19:


//--------------------- .nv.callgraph             --------------------------
	.section	.nv.callgraph,"",@"SHT_CUDA_CALLGRAPH"
	.align	4
	.sectionentsize	8
	.align		4
        /*0000*/ 	.word	0x00000000
	.align		4
        /*0004*/ 	.word	0xffffffff
	.align		4
        /*0008*/ 	.word	0x00000000
	.align		4
        /*000c*/ 	.word	0xfffffffe
	.align		4
        /*0010*/ 	.word	0x00000000
	.align		4
        /*0014*/ 	.word	0xfffffffd
	.align		4
        /*0018*/ 	.word	0x00000000
	.align		4
        /*001c*/ 	.word	0xfffffffc


//--------------------- .text._Z20kernelElementWiseMaxPiS_S_ --------------------------
	.section	.text._Z20kernelElementWiseMaxPiS_S_,"ax",@progbits
	.align	128
        .global         _Z20kernelElementWiseMaxPiS_S_
        .type           _Z20kernelElementWiseMaxPiS_S_,@function
        .size           _Z20kernelElementWiseMaxPiS_S_,(.L_x_1 - _Z20kernelElementWiseMaxPiS_S_)
        .other          _Z20kernelElementWiseMaxPiS_S_,@"STO_CUDA_ENTRY STV_DEFAULT"
_Z20kernelElementWiseMaxPiS_S_:
.text._Z20kernelElementWiseMaxPiS_S_:
[----:B------:R-:W-:Y:S01]  /*0000*/  LDC R1, c[0x0][0x37c] ;  /* 0x0000df00ff017b82 */ /* 0x000fe20000000800 */
[----:B------:R-:W0:Y:S07]  /*0010*/  S2R R9, SR_TID.X ;  /* 0x0000000000097919 */ /* 0x000e2e0000002100 */
[----:B------:R-:W0:Y:S08]  /*0020*/  S2UR UR4, SR_CTAID.X ;  /* 0x00000000000479c3 */ /* 0x000e300000002500 */
[----:B------:R-:W0:Y:S02]  /*0030*/  LDC R0, c[0x0][0x360] ;  /* 0x0000d800ff007b82 */ /* 0x000e240000000800 */
[----:B0-----:R-:W-:-:S05]  /*0040*/  IMAD R9, R0, UR4, R9 ;  /* 0x0000000400097c24 */ /* 0x001fca000f8e0209 */
[----:B------:R-:W-:-:S13]  /*0050*/  ISETP.GT.AND P0, PT, R9, 0x44b, PT ;  /* 0x0000044b0900780c */ /* 0x000fda0003f04270 */
[----:B------:R-:W-:Y:S05]  /*0060*/  @P0 EXIT ;  /* 0x000000000000094d */ /* 0x000fea0003800000 */
[----:B------:R-:W0:Y:S01]  /*0070*/  LDC.64 R2, c[0x0][0x380] ;  /* 0x0000e000ff027b82 */ /* 0x000e220000000a00 */
[----:B------:R-:W1:Y:S07]  /*0080*/  LDCU.64 UR4, c[0x0][0x358] ;  /* 0x00006b00ff0477ac */ /* 0x000e6e0008000a00 */
[----:B------:R-:W2:Y:S01]  /*0090*/  LDC.64 R4, c[0x0][0x388] ;  /* 0x0000e200ff047b82 */ /* 0x000ea20000000a00 */
[----:B0-----:R-:W-:-:S06]  /*00a0*/  IMAD.WIDE R2, R9, 0x4, R2 ;  /* 0x0000000409027825 */ /* 0x001fcc00078e0202 */
[----:B-1----:R-:W3:Y:S01]  /*00b0*/  LDG.E R3, desc[UR4][R2.64] ;  /* 0x0000000402037981 */ /* 0x002ee2000c1e1900 */
[----:B--2---:R-:W-:-:S06]  /*00c0*/  IMAD.WIDE R4, R9, 0x4, R4 ;  /* 0x0000000409047825 */ /* 0x004fcc00078e0204 */
[----:B------:R-:W3:Y:S02]  /*00d0*/  LDG.E R4, desc[UR4][R4.64] ;  /* 0x0000000404047981 */ /* 0x000ee4000c1e1900 */
[----:B---3--:R-:W-:-:S13]  /*00e0*/  ISETP.GT.AND P0, PT, R3, R4, PT ;  /* 0x000000040300720c */ /* 0x008fda0003f04270 */
[----:B------:R-:W0:Y:S02]  /*00f0*/  @P0 LDC.64 R6, c[0x0][0x390] ;  /* 0x0000e400ff060b82 */ /* 0x000e240000000a00 */
[----:B0-----:R-:W-:-:S05]  /*0100*/  @P0 IMAD.WIDE R6, R9, 0x4, R6 ;  /* 0x0000000409060825 */ /* 0x001fca00078e0206 */
[----:B------:R0:W-:Y:S01]  /*0110*/  @P0 STG.E desc[UR4][R6.64], R3 ;  /* 0x0000000306000986 */ /* 0x0001e2000c101904 */
[----:B------:R-:W-:Y:S05]  /*0120*/  @P0 EXIT ;  /* 0x000000000000094d */ /* 0x000fea0003800000 */
[----:B0-----:R-:W0:Y:S02]  /*0130*/  LDC.64 R2, c[0x0][0x390] ;  /* 0x0000e400ff027b82 */ /* 0x001e240000000a00 */
[----:B0-----:R-:W-:-:S05]  /*0140*/  IMAD.WIDE R2, R9, 0x4, R2 ;  /* 0x0000000409027825 */ /* 0x001fca00078e0202 */
[----:B------:R-:W-:Y:S01]  /*0150*/  STG.E desc[UR4][R2.64], R4 ;  /* 0x0000000402007986 */ /* 0x000fe2000c101904 */
[----:B------:R-:W-:Y:S05]  /*0160*/  EXIT ;  /* 0x000000000000794d */ /* 0x000fea0003800000 */
.L_x_0:
[----:B------:R-:W-:-:S00]  /*0170*/  BRA `(.L_x_0) ;  /* 0xfffffffc00fc7947 */ /* 0x000fc0000383ffff */
[----:B------:R-:W-:-:S00]  /*0180*/  NOP ;  /* 0x0000000000007918 */ /* 0x000fc00000000000 */
[----:B------:R-:W-:-:S00]  /*0190*/  NOP ;  /* 0x0000000000007918 */ /* 0x000fc00000000000 */
[----:B------:R-:W-:-:S00]  /*01a0*/  NOP ;  /* 0x0000000000007918 */ /* 0x000fc00000000000 */
[----:B------:R-:W-:-:S00]  /*01b0*/  NOP ;  /* 0x0000000000007918 */ /* 0x000fc00000000000 */
[----:B------:R-:W-:-:S00]  /*01c0*/  NOP ;  /* 0x0000000000007918 */ /* 0x000fc00000000000 */
[----:B------:R-:W-:-:S00]  /*01d0*/  NOP ;  /* 0x0000000000007918 */ /* 0x000fc00000000000 */
[----:B------:R-:W-:-:S00]  /*01e0*/  NOP ;  /* 0x0000000000007918 */ /* 0x000fc00000000000 */
[----:B------:R-:W-:-:S00]  /*01f0*/  NOP ;  /* 0x0000000000007918 */ /* 0x000fc00000000000 */
.L_x_1:


//--------------------- .nv.shared.reserved.0     --------------------------
	.section	.nv.shared.reserved.0,"aw",@nobits
	.weak		__nv_reservedSMEM_offset_0_alias
	.size		__nv_reservedSMEM_offset_0_alias, 0, 64
	.other		__nv_reservedSMEM_offset_0_alias,@"STO_CUDA_RESERVED_SHARED STV_DEFAULT"
__nv_reservedSMEM_offset_0_alias:
	.zero		0
	.zero		64


//--------------------- .nv.constant0._Z20kernelElementWiseMaxPiS_S_ --------------------------
	.section	.nv.constant0._Z20kernelElementWiseMaxPiS_S_,"a",@progbits
	.sectionflags	@""
	.align	4
.nv.constant0._Z20kernelElementWiseMaxPiS_S_:
	.zero		920


//--------------------- SYMBOLS --------------------------

	.type		.nv.reservedSmem.offset0,@object
	.size		.nv.reservedSmem.offset0,0x4
